//
// Generated by NVIDIA NVVM Compiler
//
// Compiler Build ID: CL-36424714
// Cuda compilation tools, release 13.0, V13.0.88
// Based on NVVM 20.0.0
//

.version 9.0
.target sm_100
.address_size 64

	// .globl	_Z3movv

.visible .entry _Z3movv()
{


	ret;

}


// ===== COMPILED SASS (sm_100) =====

	.target	sm_100

	.elftype	@"ET_EXEC"


//--------------------- .note.nv.tkinfo           --------------------------
	.section	.note.nv.tkinfo,"",@"SHT_NOTE"
	.sectionflags	@"SHF_NOTE_NV_TKINFO"
	.tkinfo
        /*0018*/ 	.word	0x00000002
        /*0030*/ 	.string	""
        /*0030*/ 	.string	"ptxas"
        /*0030*/ 	.string	"Cuda compilation tools, release 13.0, V13.0.88"
        /*0030*/ 	.string	"Build cuda_13.0.r13.0/compiler.36424714_0"
        /*0030*/ 	.string	"-arch sm_100 -m 64 "



//--------------------- .note.nv.cuinfo           --------------------------
	.section	.note.nv.cuinfo,"",@"SHT_NOTE"
	.sectionflags	@"SHF_NOTE_NV_CUINFO"
        /*0018*/ 	.short	0x0002
        /*001a*/ 	.short	0x0064
        /*001c*/ 	.short	0x0082
	.zero		2


//--------------------- .nv.info                  --------------------------
	.section	.nv.info,"",@"SHT_CUDA_INFO"
	.align	4


	//----- nvinfo : EIATTR_REGCOUNT
	.align		4
        /*0000*/ 	.byte	0x04, 0x2f
        /*0002*/ 	.short	(.L_1 - .L_0)
	.align		4
.L_0:
        /*0004*/ 	.word	index@(_Z3movv)
        /*0008*/ 	.word	0x00000004


	//----- nvinfo : EIATTR_FRAME_SIZE
	.align		4
.L_1:
        /*000c*/ 	.byte	0x04, 0x11
        /*000e*/ 	.short	(.L_3 - .L_2)
	.align		4
.L_2:
        /*0010*/ 	.word	index@(_Z3movv)
        /*0014*/ 	.word	0x00000000


	//----- nvinfo : EIATTR_MIN_STACK_SIZE
	.align		4
.L_3:
        /*0018*/ 	.byte	0x04, 0x12
        /*001a*/ 	.short	(.L_5 - .L_4)
	.align		4
.L_4:
        /*001c*/ 	.word	index@(_Z3movv)
        /*0020*/ 	.word	0x00000000
.L_5:


//--------------------- .nv.compat                --------------------------
	.section	.nv.compat,"",@"SHT_CUDA_COMPAT_INFO"
	.align	4
        /*0000*/ 	.byte	0x02, 0x09, 0x00, 0x00, 0x02, 0x02, 0x01, 0x00, 0x02, 0x05, 0x05, 0x00, 0x03, 0x07, 0x01, 0x01
        /*0010*/ 	.byte	0x02, 0x03, 0x00, 0x00, 0x02, 0x06, 0x01, 0x00, 0x04, 0x0b, 0x08, 0x00, 0x09, 0x00, 0x00, 0x00
        /*0020*/ 	.byte	0x00, 0x00, 0x00, 0x00


//--------------------- .nv.info._Z3movv          --------------------------
	.section	.nv.info._Z3movv,"",@"SHT_CUDA_INFO"
	.sectionflags	@""
	.align	4


	//----- nvinfo : EIATTR_CUDA_API_VERSION
	.align		4
        /*0000*/ 	.byte	0x04, 0x37
        /*0002*/ 	.short	(.L_7 - .L_6)
.L_6:
        /*0004*/ 	.word	0x00000082


	//----- nvinfo : EIATTR_SPARSE_MMA_MASK
	.align		4
.L_7:
        /*0008*/ 	.byte	0x03, 0x50
        /*000a*/ 	.short	0x0000


	//----- nvinfo : EIATTR_MAXREG_COUNT
	.align		4
        /*000c*/ 	.byte	0x03, 0x1b
        /*000e*/ 	.short	0x00ff


	//----- nvinfo : EIATTR_MERCURY_ISA_VERSION
	.align		4
        /*0010*/ 	.byte	0x03, 0x5f
        /*0012*/ 	.short	0x0101


	//----- nvinfo : EIATTR_VRC_CTA_INIT_COUNT
	.align		4
        /*0014*/ 	.byte	0x02, 0x4a
	.zero		1
	.zero		1


	//----- nvinfo : EIATTR_EXIT_INSTR_OFFSETS
	.align		4
        /*0018*/ 	.byte	0x04, 0x1c
        /*001a*/ 	.short	(.L_9 - .L_8)


	//   ....[0]....
.L_8:
        /*001c*/ 	.word	0x00000010


	//----- nvinfo : EIATTR_SW_WAR
	.align		4
.L_9:
        /*0020*/ 	.byte	0x04, 0x36
        /*0022*/ 	.short	(.L_11 - .L_10)
.L_10:
        /*0024*/ 	.word	0x00000008
.L_11:


//--------------------- .nv.callgraph             --------------------------
	.section	.nv.callgraph,"",@"SHT_CUDA_CALLGRAPH"
	.align	4
	.sectionentsize	8
	.align		4
        /*0000*/ 	.word	0x00000000
	.align		4
        /*0004*/ 	.word	0xffffffff
	.align		4
        /*0008*/ 	.word	0x00000000
	.align		4
        /*000c*/ 	.word	0xfffffffe
	.align		4
        /*0010*/ 	.word	0x00000000
	.align		4
        /*0014*/ 	.word	0xfffffffd
	.align		4
        /*0018*/ 	.word	0x00000000
	.align		4
        /*001c*/ 	.word	0xfffffffc


//--------------------- .text._Z3movv             --------------------------
	.section	.text._Z3movv,"ax",@progbits
	.align	128
        .global         _Z3movv
        .type           _Z3movv,@function
        .size           _Z3movv,(.L_x_1 - _Z3movv)
        .other          _Z3movv,@"STO_CUDA_ENTRY STV_DEFAULT"
_Z3movv:
.text._Z3movv:
[----:B------:R-:W-:Y:S01]  /*0000*/  LDC R1, c[0x0][0x37c] ;  /* 0x0000df00ff017b82 */ /* 0x000fe20000000800 */
[----:B------:R-:W-:Y:S05]  /*0010*/  EXIT ;  /* 0x000000000000794d */ /* 0x000fea0003800000 */
.L_x_0:
[----:B------:R-:W-:-:S00]  /*0020*/  BRA `(.L_x_0) ;  /* 0xfffffffc00fc7947 */ /* 0x000fc0000383ffff */
[----:B------:R-:W-:-:S00]  /*0030*/  NOP ;  /* 0x0000000000007918 */ /* 0x000fc00000000000 */
        /* <DEDUP_REMOVED lines=12> */
.L_x_1:


//--------------------- .nv.shared.reserved.0     --------------------------
	.section	.nv.shared.reserved.0,"aw",@nobits
	.weak		__nv_reservedSMEM_offset_0_alias
	.size		__nv_reservedSMEM_offset_0_alias, 0, 64
	.other		__nv_reservedSMEM_offset_0_alias,@"STO_CUDA_RESERVED_SHARED STV_DEFAULT"
__nv_reservedSMEM_offset_0_alias:
	.zero		0
	.zero		64


//--------------------- .nv.constant0._Z3movv     --------------------------
	.section	.nv.constant0._Z3movv,"a",@progbits
	.sectionflags	@""
	.align	4
.nv.constant0._Z3movv:
	.zero		896


//--------------------- SYMBOLS --------------------------

	.type		.nv.reservedSmem.offset0,@object
	.size		.nv.reservedSmem.offset0,0x4
